	.headerflags	@"EF_CUDA_TEXMODE_UNIFIED EF_CUDA_64BIT_ADDRESS EF_CUDA_ACCELERATORS EF_CUDA_SM90 EF_CUDA_VIRTUAL_SM(EF_CUDA_SM90)"
	.elftype	@"ET_EXEC"


//--------------------- .nv.info                  --------------------------
	.section	.nv.info,"",@"SHT_CUDA_INFO"
	.align	4


	//----- nvinfo : EIATTR_REGCOUNT
	.align		4
        /*0000*/ 	.byte	0x04, 0x2f
        /*0002*/ 	.short	(.L_1 - .L_0)
	.align		4
.L_0:
        /*0004*/ 	.word	index@(triton_poi_fused_mul_sigmoid_1)
        /*0008*/ 	.word	0x0000000c


	//----- nvinfo : EIATTR_MIN_STACK_SIZE
	.align		4
.L_1:
        /*000c*/ 	.byte	0x04, 0x12
        /*000e*/ 	.short	(.L_3 - .L_2)
	.align		4
.L_2:
        /*0010*/ 	.word	index@(triton_poi_fused_mul_sigmoid_1)
        /*0014*/ 	.word	0x00000000


	//----- nvinfo : EIATTR_FRAME_SIZE
	.align		4
.L_3:
        /*0018*/ 	.byte	0x04, 0x11
        /*001a*/ 	.short	(.L_5 - .L_4)
	.align		4
.L_4:
        /*001c*/ 	.word	index@(triton_poi_fused_mul_sigmoid_1)
        /*0020*/ 	.word	0x00000000


	//----- nvinfo : EIATTR_MIN_STACK_SIZE
	.align		4
.L_5:
        /*0024*/ 	.byte	0x04, 0x12
        /*0026*/ 	.short	(.L_7 - .L_6)
	.align		4
.L_6:
        /*0028*/ 	.word	index@(triton_poi_fused_mul_sigmoid_1)
        /*002c*/ 	.word	0x00000000
.L_7:


//--------------------- .nv.info.triton_poi_fused_mul_sigmoid_1 --------------------------
	.section	.nv.info.triton_poi_fused_mul_sigmoid_1,"",@"SHT_CUDA_INFO"
	.sectionflags	@""
	.align	4


	//----- nvinfo : EIATTR_CUDA_API_VERSION
	.align		4
        /*0000*/ 	.byte	0x04, 0x37
        /*0002*/ 	.short	(.L_9 - .L_8)
.L_8:
        /*0004*/ 	.word	0x0000007c


	//----- nvinfo : EIATTR_KPARAM_INFO
	.align		4
.L_9:
        /*0008*/ 	.byte	0x04, 0x17
        /*000a*/ 	.short	(.L_11 - .L_10)
.L_10:
        /*000c*/ 	.word	0x00000000
        /*0010*/ 	.short	0x0003
        /*0012*/ 	.short	0x0018
        /*0014*/ 	.byte	0x00, 0xf0, 0x11, 0x00


	//----- nvinfo : EIATTR_KPARAM_INFO
	.align		4
.L_11:
        /*0018*/ 	.byte	0x04, 0x17
        /*001a*/ 	.short	(.L_13 - .L_12)
.L_12:
        /*001c*/ 	.word	0x00000000
        /*0020*/ 	.short	0x0002
        /*0022*/ 	.short	0x0010
        /*0024*/ 	.byte	0x00, 0xf4, 0x21, 0x00


	//----- nvinfo : EIATTR_KPARAM_INFO
	.align		4
.L_13:
        /*0028*/ 	.byte	0x04, 0x17
        /*002a*/ 	.short	(.L_15 - .L_14)
.L_14:
        /*002c*/ 	.word	0x00000000
        /*0030*/ 	.short	0x0001
        /*0032*/ 	.short	0x0008
        /*0034*/ 	.byte	0x00, 0xf4, 0x21, 0x00


	//----- nvinfo : EIATTR_KPARAM_INFO
	.align		4
.L_15:
        /*0038*/ 	.byte	0x04, 0x17
        /*003a*/ 	.short	(.L_17 - .L_16)
.L_16:
        /*003c*/ 	.word	0x00000000
        /*0040*/ 	.short	0x0000
        /*0042*/ 	.short	0x0000
        /*0044*/ 	.byte	0x00, 0xf4, 0x21, 0x00


	//----- nvinfo : EIATTR_SPARSE_MMA_MASK
	.align		4
.L_17:
        /*0048*/ 	.byte	0x03, 0x50
        /*004a*/ 	.short	0x0000


	//----- nvinfo : EIATTR_MAXREG_COUNT
	.align		4
        /*004c*/ 	.byte	0x03, 0x1b
        /*004e*/ 	.short	0x00ff


	//----- nvinfo : EIATTR_EXIT_INSTR_OFFSETS
	.align		4
        /*0050*/ 	.byte	0x04, 0x1c
        /*0052*/ 	.short	(.L_19 - .L_18)


	//   ....[0]....
.L_18:
        /*0054*/ 	.word	0x00000270


	//   ....[1]....
        /*0058*/ 	.word	0x00000290


	//----- nvinfo : EIATTR_REQNTID
	.align		4
.L_19:
        /*005c*/ 	.byte	0x04, 0x10
        /*005e*/ 	.short	(.L_21 - .L_20)
.L_20:
        /*0060*/ 	.word	0x00000080
        /*0064*/ 	.word	0x00000001
        /*0068*/ 	.word	0x00000001


	//----- nvinfo : EIATTR_CBANK_PARAM_SIZE
	.align		4
.L_21:
        /*006c*/ 	.byte	0x03, 0x19
        /*006e*/ 	.short	0x001c


	//----- nvinfo : EIATTR_PARAM_CBANK
	.align		4
        /*0070*/ 	.byte	0x04, 0x0a
        /*0072*/ 	.short	(.L_23 - .L_22)
	.align		4
.L_22:
        /*0074*/ 	.word	index@(.nv.constant0.triton_poi_fused_mul_sigmoid_1)
        /*0078*/ 	.short	0x0210
        /*007a*/ 	.short	0x001c


	//----- nvinfo : EIATTR_SW_WAR
	.align		4
.L_23:
        /*007c*/ 	.byte	0x04, 0x36
        /*007e*/ 	.short	(.L_25 - .L_24)
.L_24:
        /*0080*/ 	.word	0x00000008
.L_25:


//--------------------- .nv.callgraph             --------------------------
	.section	.nv.callgraph,"",@"SHT_CUDA_CALLGRAPH"
	.align	4
	.sectionentsize	8
	.align		4
        /*0000*/ 	.word	0x00000000
	.align		4
        /*0004*/ 	.word	0xffffffff
	.align		4
        /*0008*/ 	.word	0x00000000
	.align		4
        /*000c*/ 	.word	0xfffffffe
	.align		4
        /*0010*/ 	.word	0x00000000
	.align		4
        /*0014*/ 	.word	0xfffffffd
	.align		4
        /*0018*/ 	.word	0x00000000
	.align		4
        /*001c*/ 	.word	0xfffffffc


//--------------------- .text.triton_poi_fused_mul_sigmoid_1 --------------------------
	.section	.text.triton_poi_fused_mul_sigmoid_1,"ax",@progbits
	.align	128
        .global         triton_poi_fused_mul_sigmoid_1
        .type           triton_poi_fused_mul_sigmoid_1,@function
        .size           triton_poi_fused_mul_sigmoid_1,(.L_x_1 - triton_poi_fused_mul_sigmoid_1)
        .other          triton_poi_fused_mul_sigmoid_1,@"STO_CUDA_ENTRY STV_DEFAULT"
triton_poi_fused_mul_sigmoid_1:
.text.triton_poi_fused_mul_sigmoid_1:
[----:B------:R-:W0:Y:S02]  /*0000*/  LDC R1, c[0x0][0x28] ;  /* 0x00000a00ff017b82 */ /* 0x000e240000000800 */
[----:B------:R-:W1:Y:S01]  /*0010*/  S2R R0, SR_TID.X ;  /* 0x0000000000007919 */ /* 0x000e620000002100 */
[----:B------:R-:W2:Y:S01]  /*0020*/  LDC.64 R4, c[0x0][0x218] ;  /* 0x00008600ff047b82 */ /* 0x000ea20000000a00 */
[----:B------:R-:W-:Y:S01]  /*0030*/  IMAD.MOV.U32 R6, RZ, RZ, RZ ;  /* 0x000000ffff067224 */ /* 0x000fe200078e00ff */
[----:B------:R-:W-:Y:S01]  /*0040*/  ULDC.64 UR4, c[0x0][0x208] ;  /* 0x0000820000047ab9 */ /* 0x000fe20000000a00 */
[----:B------:R-:W3:Y:S01]  /*0050*/  S2R R7, SR_CTAID.X ;  /* 0x0000000000077919 */ /* 0x000ee20000002500 */
[----:B-1----:R-:W-:Y:S02]  /*0060*/  LOP3.LUT R0, R0, 0x7f, RZ, 0xc0, !PT ;  /* 0x0000007f00007812 */ /* 0x002fe400078ec0ff */
[----:B---3--:R-:W-:-:S03]  /*0070*/  SHF.R.S32.HI R2, RZ, 0x18, R7 ;  /* 0x00000018ff027819 */ /* 0x008fc60000011407 */
[----:B------:R-:W-:Y:S01]  /*0080*/  IMAD R7, R7, 0x80, R0 ;  /* 0x0000008007077824 */ /* 0x000fe200078e0200 */
[----:B------:R-:W-:-:S04]  /*0090*/  SGXT R0, R2, 0x1 ;  /* 0x000000010200781a */ /* 0x000fc80000000200 */
[----:B------:R-:W-:Y:S02]  /*00a0*/  ISETP.GE.AND P0, PT, R7, 0x100, PT ;  /* 0x000001000700780c */ /* 0x000fe40003f06270 */
[CC--:B------:R-:W-:Y:S02]  /*00b0*/  LEA.HI R2, R0.reuse, R7.reuse, RZ, 0x4 ;  /* 0x0000000700027211 */ /* 0x0c0fe400078f20ff */
[----:B------:R-:W-:Y:S02]  /*00c0*/  LEA.HI R0, R0, R7, RZ, 0x6 ;  /* 0x0000000700007211 */ /* 0x000fe400078f30ff */
[----:B------:R-:W-:Y:S02]  /*00d0*/  LOP3.LUT R2, R2, 0xfffffff0, RZ, 0xc0, !PT ;  /* 0xfffffff002027812 */ /* 0x000fe400078ec0ff */
[----:B------:R-:W-:-:S03]  /*00e0*/  SHF.R.S32.HI R3, RZ, 0x6, R0 ;  /* 0x00000006ff037819 */ /* 0x000fc60000011400 */
[----:B------:R-:W-:-:S05]  /*00f0*/  IMAD.IADD R2, R7, 0x1, -R2 ;  /* 0x0000000107027824 */ /* 0x000fca00078e0a02 */
[----:B------:R-:W-:-:S05]  /*0100*/  LEA R3, R3, R2, 0x4 ;  /* 0x0000000203037211 */ /* 0x000fca00078e20ff */
[----:B--2---:R-:W-:Y:S02]  /*0110*/  IMAD.WIDE R4, R3, 0x4, R4 ;  /* 0x0000000403047825 */ /* 0x004fe400078e0204 */
[----:B------:R-:W1:Y:S03]  /*0120*/  LDC.64 R2, c[0x0][0x210] ;  /* 0x00008400ff027b82 */ /* 0x000e660000000a00 */
[----:B------:R2:W3:Y:S01]  /*0130*/  @!P0 LDG.E.EL R6, desc[UR4][R4.64] ;  /* 0x0000000404068981 */ /* 0x0004e2000c2e1900 */
[----:B------:R-:W-:-:S04]  /*0140*/  HFMA2.MMA R0, -RZ, RZ, 0, 0 ;  /* 0x00000000ff007435 */ /* 0x000fc800000001ff */
[----:B--2---:R-:W2:Y:S01]  /*0150*/  LDC.64 R4, c[0x0][0x220] ;  /* 0x00008800ff047b82 */ /* 0x004ea20000000a00 */
[----:B-1----:R-:W-:-:S05]  /*0160*/  IMAD.WIDE R2, R7, 0x4, R2 ;  /* 0x0000000407027825 */ /* 0x002fca00078e0202 */
[----:B------:R1:W4:Y:S02]  /*0170*/  @!P0 LDG.E R0, desc[UR4][R2.64] ;  /* 0x0000000402008981 */ /* 0x000324000c1e1900 */
[----:B-1----:R-:W-:Y:S01]  /*0180*/  MOV R3, 0x3e800000 ;  /* 0x3e80000000037802 */ /* 0x002fe20000000f00 */
[----:B---3--:R-:W-:-:S04]  /*0190*/  FADD R6, RZ, -R6 ;  /* 0x80000006ff067221 */ /* 0x008fc80000000000 */
[----:B------:R-:W-:-:S05]  /*01a0*/  FMUL R6, R6, 1.4426950216293334961 ;  /* 0x3fb8aa3b06067820 */ /* 0x000fca0000400000 */
[----:B------:R-:W-:-:S13]  /*01b0*/  FSETP.GEU.AND P1, PT, R6, -126, PT ;  /* 0xc2fc00000600780b */ /* 0x000fda0003f2e000 */
[----:B------:R-:W-:-:S04]  /*01c0*/  @!P1 FMUL R6, R6, 0.5 ;  /* 0x3f00000006069820 */ /* 0x000fc80000400000 */
[----:B------:R-:W1:Y:S02]  /*01d0*/  MUFU.EX2 R8, R6 ;  /* 0x0000000600087308 */ /* 0x000e640000000800 */
[----:B-1----:R-:W-:-:S04]  /*01e0*/  @!P1 FMUL R8, R8, R8 ;  /* 0x0000000808089220 */ /* 0x002fc80000400000 */
[----:B------:R-:W-:-:S05]  /*01f0*/  FADD R8, R8, 1 ;  /* 0x3f80000008087421 */ /* 0x000fca0000000000 */
[----:B------:R-:W-:-:S04]  /*0200*/  FSETP.GT.AND P1, PT, R8, 8.50705917302346158658e+37, PT ;  /* 0x7e8000000800780b */ /* 0x000fc80003f24000 */
[----:B------:R-:W-:-:S09]  /*0210*/  FSEL R3, R3, 1, P1 ;  /* 0x3f80000003037808 */ /* 0x000fd20000800000 */
[----:B------:R-:W-:-:S06]  /*0220*/  @P1 FMUL R8, R8, 0.25 ;  /* 0x3e80000008081820 */ /* 0x000fcc0000400000 */
[----:B------:R-:W1:Y:S02]  /*0230*/  MUFU.RCP R8, R8 ;  /* 0x0000000800087308 */ /* 0x000e640000001000 */
[----:B-1----:R-:W-:Y:S01]  /*0240*/  FMUL R9, R8, R3 ;  /* 0x0000000308097220 */ /* 0x002fe20000400000 */
[----:B--2---:R-:W-:-:S04]  /*0250*/  IMAD.WIDE R2, R7, 0x4, R4 ;  /* 0x0000000407027825 */ /* 0x004fc800078e0204 */
[----:B----4-:R-:W-:Y:S01]  /*0260*/  FMUL R9, R9, R0 ;  /* 0x0000000009097220 */ /* 0x010fe20000400000 */
[----:B------:R-:W-:Y:S06]  /*0270*/  @P0 EXIT ;  /* 0x000000000000094d */ /* 0x000fec0003800000 */
[----:B------:R-:W-:Y:S01]  /*0280*/  STG.E desc[UR4][R2.64], R9 ;  /* 0x0000000902007986 */ /* 0x000fe2000c101904 */
[----:B------:R-:W-:Y:S05]  /*0290*/  EXIT ;  /* 0x000000000000794d */ /* 0x000fea0003800000 */
.L_x_0:
[----:B------:R-:W-:-:S00]  /*02a0*/  BRA `(.L_x_0) ;  /* 0xfffffffc00fc7947 */ /* 0x000fc0000383ffff */
[----:B------:R-:W-:-:S00]  /*02b0*/  NOP ;  /* 0x0000000000007918 */ /* 0x000fc00000000000 */
        /* <DEDUP_REMOVED lines=12> */
.L_x_1:


//--------------------- .nv.constant0.triton_poi_fused_mul_sigmoid_1 --------------------------
	.section	.nv.constant0.triton_poi_fused_mul_sigmoid_1,"a",@progbits
	.sectionflags	@""
	.align	4
.nv.constant0.triton_poi_fused_mul_sigmoid_1:
	.zero		556
